//
// Generated by NVIDIA NVVM Compiler
//
// Compiler Build ID: CL-36424714
// Cuda compilation tools, release 13.0, V13.0.88
// Based on NVVM 20.0.0
//

.version 9.0
.target sm_100
.address_size 64

	// .globl	_Z6shrinkiiPfS_

.visible .entry _Z6shrinkiiPfS_(
	.param .u32 _Z6shrinkiiPfS__param_0,
	.param .u32 _Z6shrinkiiPfS__param_1,
	.param .u64 .ptr .align 1 _Z6shrinkiiPfS__param_2,
	.param .u64 .ptr .align 1 _Z6shrinkiiPfS__param_3
)
{
	.reg .pred 	%p<4>;
	.reg .b32 	%r<19>;
	.reg .b32 	%f<9>;
	.reg .b64 	%rd<11>;

	ld.param.u32 	%r4, [_Z6shrinkiiPfS__param_0];
	ld.param.u32 	%r5, [_Z6shrinkiiPfS__param_1];
	ld.param.u64 	%rd1, [_Z6shrinkiiPfS__param_2];
	ld.param.u64 	%rd2, [_Z6shrinkiiPfS__param_3];
	mov.u32 	%r6, %ntid.x;
	mov.u32 	%r7, %ctaid.x;
	mov.u32 	%r8, %tid.x;
	mad.lo.s32 	%r1, %r6, %r7, %r8;
	mov.u32 	%r9, %ntid.y;
	mov.u32 	%r10, %ctaid.y;
	mov.u32 	%r11, %tid.y;
	mad.lo.s32 	%r12, %r9, %r10, %r11;
	setp.ge.s32 	%p1, %r1, %r4;
	setp.ge.s32 	%p2, %r12, %r5;
	or.pred  	%p3, %p1, %p2;
	@%p3 bra 	$L__BB0_2;
	cvta.to.global.u64 	%rd3, %rd1;
	cvta.to.global.u64 	%rd4, %rd2;
	shl.b32 	%r13, %r5, 1;
	mul.lo.s32 	%r14, %r1, %r13;
	shl.b32 	%r15, %r14, 1;
	shl.b32 	%r16, %r12, 1;
	add.s32 	%r17, %r15, %r16;
	mul.wide.s32 	%rd5, %r17, 4;
	add.s64 	%rd6, %rd3, %rd5;
	ld.global.f32 	%f1, [%rd6];
	mul.wide.u32 	%rd7, %r13, 4;
	add.s64 	%rd8, %rd6, %rd7;
	ld.global.f32 	%f2, [%rd8];
	add.f32 	%f3, %f1, %f2;
	ld.global.f32 	%f4, [%rd6+4];
	add.f32 	%f5, %f3, %f4;
	ld.global.f32 	%f6, [%rd8+4];
	add.f32 	%f7, %f5, %f6;
	mul.f32 	%f8, %f7, 0f3E800000;
	mad.lo.s32 	%r18, %r5, %r1, %r12;
	mul.wide.s32 	%rd9, %r18, 4;
	add.s64 	%rd10, %rd4, %rd9;
	st.global.f32 	[%rd10], %f8;
$L__BB0_2:
	ret;

}


// ===== COMPILED SASS (sm_100) =====

	.target	sm_100

	.elftype	@"ET_EXEC"


//--------------------- .note.nv.tkinfo           --------------------------
	.section	.note.nv.tkinfo,"",@"SHT_NOTE"
	.sectionflags	@"SHF_NOTE_NV_TKINFO"
	.tkinfo
        /*0018*/ 	.word	0x00000002
        /*0030*/ 	.string	""
        /*0030*/ 	.string	"ptxas"
        /*0030*/ 	.string	"Cuda compilation tools, release 13.0, V13.0.88"
        /*0030*/ 	.string	"Build cuda_13.0.r13.0/compiler.36424714_0"
        /*0030*/ 	.string	"-arch sm_100 -m 64 "



//--------------------- .note.nv.cuinfo           --------------------------
	.section	.note.nv.cuinfo,"",@"SHT_NOTE"
	.sectionflags	@"SHF_NOTE_NV_CUINFO"
        /*0018*/ 	.short	0x0002
        /*001a*/ 	.short	0x0064
        /*001c*/ 	.short	0x0082
	.zero		2


//--------------------- .nv.info                  --------------------------
	.section	.nv.info,"",@"SHT_CUDA_INFO"
	.align	4


	//----- nvinfo : EIATTR_REGCOUNT
	.align		4
        /*0000*/ 	.byte	0x04, 0x2f
        /*0002*/ 	.short	(.L_1 - .L_0)
	.align		4
.L_0:
        /*0004*/ 	.word	index@(_Z6shrinkiiPfS_)
        /*0008*/ 	.word	0x00000012


	//----- nvinfo : EIATTR_FRAME_SIZE
	.align		4
.L_1:
        /*000c*/ 	.byte	0x04, 0x11
        /*000e*/ 	.short	(.L_3 - .L_2)
	.align		4
.L_2:
        /*0010*/ 	.word	index@(_Z6shrinkiiPfS_)
        /*0014*/ 	.word	0x00000000


	//----- nvinfo : EIATTR_MIN_STACK_SIZE
	.align		4
.L_3:
        /*0018*/ 	.byte	0x04, 0x12
        /*001a*/ 	.short	(.L_5 - .L_4)
	.align		4
.L_4:
        /*001c*/ 	.word	index@(_Z6shrinkiiPfS_)
        /*0020*/ 	.word	0x00000000
.L_5:


//--------------------- .nv.compat                --------------------------
	.section	.nv.compat,"",@"SHT_CUDA_COMPAT_INFO"
	.align	4
        /*0000*/ 	.byte	0x02, 0x09, 0x00, 0x00, 0x02, 0x02, 0x01, 0x00, 0x02, 0x05, 0x05, 0x00, 0x03, 0x07, 0x01, 0x01
        /*0010*/ 	.byte	0x02, 0x03, 0x00, 0x00, 0x02, 0x06, 0x01, 0x00, 0x04, 0x0b, 0x08, 0x00, 0x09, 0x00, 0x00, 0x00
        /*0020*/ 	.byte	0x00, 0x00, 0x00, 0x00


//--------------------- .nv.info._Z6shrinkiiPfS_  --------------------------
	.section	.nv.info._Z6shrinkiiPfS_,"",@"SHT_CUDA_INFO"
	.sectionflags	@""
	.align	4


	//----- nvinfo : EIATTR_CUDA_API_VERSION
	.align		4
        /*0000*/ 	.byte	0x04, 0x37
        /*0002*/ 	.short	(.L_7 - .L_6)
.L_6:
        /*0004*/ 	.word	0x00000082


	//----- nvinfo : EIATTR_KPARAM_INFO
	.align		4
.L_7:
        /*0008*/ 	.byte	0x04, 0x17
        /*000a*/ 	.short	(.L_9 - .L_8)
.L_8:
        /*000c*/ 	.word	0x00000000
        /*0010*/ 	.short	0x0003
        /*0012*/ 	.short	0x0010
        /*0014*/ 	.byte	0x00, 0xf5, 0x21, 0x00


	//----- nvinfo : EIATTR_KPARAM_INFO
	.align		4
.L_9:
        /*0018*/ 	.byte	0x04, 0x17
        /*001a*/ 	.short	(.L_11 - .L_10)
.L_10:
        /*001c*/ 	.word	0x00000000
        /*0020*/ 	.short	0x0002
        /*0022*/ 	.short	0x0008
        /*0024*/ 	.byte	0x00, 0xf5, 0x21, 0x00


	//----- nvinfo : EIATTR_KPARAM_INFO
	.align		4
.L_11:
        /*0028*/ 	.byte	0x04, 0x17
        /*002a*/ 	.short	(.L_13 - .L_12)
.L_12:
        /*002c*/ 	.word	0x00000000
        /*0030*/ 	.short	0x0001
        /*0032*/ 	.short	0x0004
        /*0034*/ 	.byte	0x00, 0xf0, 0x11, 0x00


	//----- nvinfo : EIATTR_KPARAM_INFO
	.align		4
.L_13:
        /*0038*/ 	.byte	0x04, 0x17
        /*003a*/ 	.short	(.L_15 - .L_14)
.L_14:
        /*003c*/ 	.word	0x00000000
        /*0040*/ 	.short	0x0000
        /*0042*/ 	.short	0x0000
        /*0044*/ 	.byte	0x00, 0xf0, 0x11, 0x00


	//----- nvinfo : EIATTR_SPARSE_MMA_MASK
	.align		4
.L_15:
        /*0048*/ 	.byte	0x03, 0x50
        /*004a*/ 	.short	0x0000


	//----- nvinfo : EIATTR_MAXREG_COUNT
	.align		4
        /*004c*/ 	.byte	0x03, 0x1b
        /*004e*/ 	.short	0x00ff


	//----- nvinfo : EIATTR_MERCURY_ISA_VERSION
	.align		4
        /*0050*/ 	.byte	0x03, 0x5f
        /*0052*/ 	.short	0x0101


	//----- nvinfo : EIATTR_VRC_CTA_INIT_COUNT
	.align		4
        /*0054*/ 	.byte	0x02, 0x4a
	.zero		1
	.zero		1


	//----- nvinfo : EIATTR_EXIT_INSTR_OFFSETS
	.align		4
        /*0058*/ 	.byte	0x04, 0x1c
        /*005a*/ 	.short	(.L_17 - .L_16)


	//   ....[0]....
.L_16:
        /*005c*/ 	.word	0x000000c0


	//   ....[1]....
        /*0060*/ 	.word	0x00000200


	//----- nvinfo : EIATTR_CBANK_PARAM_SIZE
	.align		4
.L_17:
        /*0064*/ 	.byte	0x03, 0x19
        /*0066*/ 	.short	0x0018


	//----- nvinfo : EIATTR_PARAM_CBANK
	.align		4
        /*0068*/ 	.byte	0x04, 0x0a
        /*006a*/ 	.short	(.L_19 - .L_18)
	.align		4
.L_18:
        /*006c*/ 	.word	index@(.nv.constant0._Z6shrinkiiPfS_)
        /*0070*/ 	.short	0x0380
        /*0072*/ 	.short	0x0018


	//----- nvinfo : EIATTR_SW_WAR
	.align		4
.L_19:
        /*0074*/ 	.byte	0x04, 0x36
        /*0076*/ 	.short	(.L_21 - .L_20)
.L_20:
        /*0078*/ 	.word	0x00000008
.L_21:


//--------------------- .nv.callgraph             --------------------------
	.section	.nv.callgraph,"",@"SHT_CUDA_CALLGRAPH"
	.align	4
	.sectionentsize	8
	.align		4
        /*0000*/ 	.word	0x00000000
	.align		4
        /*0004*/ 	.word	0xffffffff
	.align		4
        /*0008*/ 	.word	0x00000000
	.align		4
        /*000c*/ 	.word	0xfffffffe
	.align		4
        /*0010*/ 	.word	0x00000000
	.align		4
        /*0014*/ 	.word	0xfffffffd
	.align		4
        /*0018*/ 	.word	0x00000000
	.align		4
        /*001c*/ 	.word	0xfffffffc


//--------------------- .text._Z6shrinkiiPfS_     --------------------------
	.section	.text._Z6shrinkiiPfS_,"ax",@progbits
	.align	128
        .global         _Z6shrinkiiPfS_
        .type           _Z6shrinkiiPfS_,@function
        .size           _Z6shrinkiiPfS_,(.L_x_1 - _Z6shrinkiiPfS_)
        .other          _Z6shrinkiiPfS_,@"STO_CUDA_ENTRY STV_DEFAULT"
_Z6shrinkiiPfS_:
.text._Z6shrinkiiPfS_:
[----:B------:R-:W-:Y:S01]  /*0000*/  LDC R1, c[0x0][0x37c] ;  /* 0x0000df00ff017b82 */ /* 0x000fe20000000800 */
[----:B------:R-:W0:Y:S01]  /*0010*/  S2R R10, SR_CTAID.Y ;  /* 0x00000000000a7919 */ /* 0x000e220000002600 */
[----:B------:R-:W1:Y:S06]  /*0020*/  LDCU UR4, c[0x0][0x360] ;  /* 0x00006c00ff0477ac */ /* 0x000e6c0008000800 */
[----:B------:R-:W2:Y:S01]  /*0030*/  LDC.64 R2, c[0x0][0x380] ;  /* 0x0000e000ff027b82 */ /* 0x000ea20000000a00 */
[----:B------:R-:W0:Y:S01]  /*0040*/  S2R R7, SR_TID.Y ;  /* 0x0000000000077919 */ /* 0x000e220000002200 */
[----:B------:R-:W0:Y:S01]  /*0050*/  LDCU UR5, c[0x0][0x364] ;  /* 0x00006c80ff0577ac */ /* 0x000e220008000800 */
[----:B------:R-:W1:Y:S01]  /*0060*/  S2R R0, SR_CTAID.X ;  /* 0x0000000000007919 */ /* 0x000e620000002500 */
[----:B------:R-:W1:Y:S01]  /*0070*/  S2R R5, SR_TID.X ;  /* 0x0000000000057919 */ /* 0x000e620000002100 */
[----:B0-----:R-:W-:-:S05]  /*0080*/  IMAD R10, R10, UR5, R7 ;  /* 0x000000050a0a7c24 */ /* 0x001fca000f8e0207 */
[----:B--2---:R-:W-:Y:S01]  /*0090*/  ISETP.GE.AND P0, PT, R10, R3, PT ;  /* 0x000000030a00720c */ /* 0x004fe20003f06270 */
[----:B-1----:R-:W-:-:S05]  /*00a0*/  IMAD R0, R0, UR4, R5 ;  /* 0x0000000400007c24 */ /* 0x002fca000f8e0205 */
[----:B------:R-:W-:-:S13]  /*00b0*/  ISETP.GE.OR P0, PT, R0, R2, P0 ;  /* 0x000000020000720c */ /* 0x000fda0000706670 */
[----:B------:R-:W-:Y:S05]  /*00c0*/  @P0 EXIT ;  /* 0x000000000000094d */ /* 0x000fea0003800000 */
[----:B------:R-:W0:Y:S01]  /*00d0*/  LDC.64 R4, c[0x0][0x388] ;  /* 0x0000e200ff047b82 */ /* 0x000e220000000a00 */
[----:B------:R-:W-:Y:S01]  /*00e0*/  SHF.L.U32 R7, R3, 0x1, RZ ;  /* 0x0000000103077819 */ /* 0x000fe200000006ff */
[----:B------:R-:W1:Y:S04]  /*00f0*/  LDCU.64 UR4, c[0x0][0x358] ;  /* 0x00006b00ff0477ac */ /* 0x000e680008000a00 */
[----:B------:R-:W-:-:S05]  /*0100*/  IMAD R9, R0, R7, R10 ;  /* 0x0000000700097224 */ /* 0x000fca00078e020a */
[----:B------:R-:W-:-:S05]  /*0110*/  SHF.L.U32 R9, R9, 0x1, RZ ;  /* 0x0000000109097819 */ /* 0x000fca00000006ff */
[----:B0-----:R-:W-:Y:S02]  /*0120*/  IMAD.WIDE R4, R9, 0x4, R4 ;  /* 0x0000000409047825 */ /* 0x001fe400078e0204 */
[----:B------:R-:W0:Y:S03]  /*0130*/  LDC.64 R8, c[0x0][0x390] ;  /* 0x0000e400ff087b82 */ /* 0x000e260000000a00 */
[----:B-1----:R-:W2:Y:S01]  /*0140*/  LDG.E R2, desc[UR4][R4.64] ;  /* 0x0000000404027981 */ /* 0x002ea2000c1e1900 */
[----:B------:R-:W-:-:S03]  /*0150*/  IMAD.WIDE.U32 R6, R7, 0x4, R4 ;  /* 0x0000000407067825 */ /* 0x000fc600078e0004 */
[----:B------:R-:W3:Y:S04]  /*0160*/  LDG.E R13, desc[UR4][R4.64+0x4] ;  /* 0x00000404040d7981 */ /* 0x000ee8000c1e1900 */
[----:B------:R-:W2:Y:S04]  /*0170*/  LDG.E R11, desc[UR4][R6.64] ;  /* 0x00000004060b7981 */ /* 0x000ea8000c1e1900 */
[----:B------:R-:W4:Y:S01]  /*0180*/  LDG.E R15, desc[UR4][R6.64+0x4] ;  /* 0x00000404060f7981 */ /* 0x000f22000c1e1900 */
[----:B------:R-:W-:Y:S02]  /*0190*/  IMAD R3, R0, R3, R10 ;  /* 0x0000000300037224 */ /* 0x000fe400078e020a */
[----:B--2---:R-:W-:-:S04]  /*01a0*/  FADD R2, R2, R11 ;  /* 0x0000000b02027221 */ /* 0x004fc80000000000 */
[----:B---3--:R-:W-:-:S04]  /*01b0*/  FADD R2, R2, R13 ;  /* 0x0000000d02027221 */ /* 0x008fc80000000000 */
[----:B----4-:R-:W-:Y:S01]  /*01c0*/  FADD R15, R2, R15 ;  /* 0x0000000f020f7221 */ /* 0x010fe20000000000 */
[----:B0-----:R-:W-:-:S04]  /*01d0*/  IMAD.WIDE R2, R3, 0x4, R8 ;  /* 0x0000000403027825 */ /* 0x001fc800078e0208 */
[----:B------:R-:W-:-:S05]  /*01e0*/  FMUL R15, R15, 0.25 ;  /* 0x3e8000000f0f7820 */ /* 0x000fca0000400000 */
[----:B------:R-:W-:Y:S01]  /*01f0*/  STG.E desc[UR4][R2.64], R15 ;  /* 0x0000000f02007986 */ /* 0x000fe2000c101904 */
[----:B------:R-:W-:Y:S05]  /*0200*/  EXIT ;  /* 0x000000000000794d */ /* 0x000fea0003800000 */
.L_x_0:
[----:B------:R-:W-:-:S00]  /*0210*/  BRA `(.L_x_0) ;  /* 0xfffffffc00fc7947 */ /* 0x000fc0000383ffff */
[----:B------:R-:W-:-:S00]  /*0220*/  NOP ;  /* 0x0000000000007918 */ /* 0x000fc00000000000 */
        /* <DEDUP_REMOVED lines=13> */
.L_x_1:


//--------------------- .nv.shared.reserved.0     --------------------------
	.section	.nv.shared.reserved.0,"aw",@nobits
	.weak		__nv_reservedSMEM_offset_0_alias
	.size		__nv_reservedSMEM_offset_0_alias, 0, 64
	.other		__nv_reservedSMEM_offset_0_alias,@"STO_CUDA_RESERVED_SHARED STV_DEFAULT"
__nv_reservedSMEM_offset_0_alias:
	.zero		0
	.zero		64


//--------------------- .nv.constant0._Z6shrinkiiPfS_ --------------------------
	.section	.nv.constant0._Z6shrinkiiPfS_,"a",@progbits
	.sectionflags	@""
	.align	4
.nv.constant0._Z6shrinkiiPfS_:
	.zero		920


//--------------------- SYMBOLS --------------------------

	.type		.nv.reservedSmem.offset0,@object
	.size		.nv.reservedSmem.offset0,0x4
